	.headerflags	@"EF_CUDA_TEXMODE_UNIFIED EF_CUDA_64BIT_ADDRESS EF_CUDA_ACCELERATORS EF_CUDA_SM90 EF_CUDA_VIRTUAL_SM(EF_CUDA_SM90)"
	.elftype	@"ET_EXEC"


//--------------------- .nv.info                  --------------------------
	.section	.nv.info,"",@"SHT_CUDA_INFO"
	.align	4


	//----- nvinfo : EIATTR_REGCOUNT
	.align		4
        /*0000*/ 	.byte	0x04, 0x2f
        /*0002*/ 	.short	(.L_1 - .L_0)
	.align		4
.L_0:
        /*0004*/ 	.word	index@(triton_poi_fused_convolution_27)
        /*0008*/ 	.word	0x00000020


	//----- nvinfo : EIATTR_MIN_STACK_SIZE
	.align		4
.L_1:
        /*000c*/ 	.byte	0x04, 0x12
        /*000e*/ 	.short	(.L_3 - .L_2)
	.align		4
.L_2:
        /*0010*/ 	.word	index@(triton_poi_fused_convolution_27)
        /*0014*/ 	.word	0x00000000


	//----- nvinfo : EIATTR_FRAME_SIZE
	.align		4
.L_3:
        /*0018*/ 	.byte	0x04, 0x11
        /*001a*/ 	.short	(.L_5 - .L_4)
	.align		4
.L_4:
        /*001c*/ 	.word	index@(triton_poi_fused_convolution_27)
        /*0020*/ 	.word	0x00000000


	//----- nvinfo : EIATTR_MIN_STACK_SIZE
	.align		4
.L_5:
        /*0024*/ 	.byte	0x04, 0x12
        /*0026*/ 	.short	(.L_7 - .L_6)
	.align		4
.L_6:
        /*0028*/ 	.word	index@(triton_poi_fused_convolution_27)
        /*002c*/ 	.word	0x00000000
.L_7:


//--------------------- .nv.info.triton_poi_fused_convolution_27 --------------------------
	.section	.nv.info.triton_poi_fused_convolution_27,"",@"SHT_CUDA_INFO"
	.sectionflags	@""
	.align	4


	//----- nvinfo : EIATTR_CUDA_API_VERSION
	.align		4
        /*0000*/ 	.byte	0x04, 0x37
        /*0002*/ 	.short	(.L_9 - .L_8)
.L_8:
        /*0004*/ 	.word	0x0000007c


	//----- nvinfo : EIATTR_KPARAM_INFO
	.align		4
.L_9:
        /*0008*/ 	.byte	0x04, 0x17
        /*000a*/ 	.short	(.L_11 - .L_10)
.L_10:
        /*000c*/ 	.word	0x00000000
        /*0010*/ 	.short	0x0004
        /*0012*/ 	.short	0x001c
        /*0014*/ 	.byte	0x00, 0xf0, 0x11, 0x00


	//----- nvinfo : EIATTR_KPARAM_INFO
	.align		4
.L_11:
        /*0018*/ 	.byte	0x04, 0x17
        /*001a*/ 	.short	(.L_13 - .L_12)
.L_12:
        /*001c*/ 	.word	0x00000000
        /*0020*/ 	.short	0x0003
        /*0022*/ 	.short	0x0018
        /*0024*/ 	.byte	0x00, 0xf0, 0x11, 0x00


	//----- nvinfo : EIATTR_KPARAM_INFO
	.align		4
.L_13:
        /*0028*/ 	.byte	0x04, 0x17
        /*002a*/ 	.short	(.L_15 - .L_14)
.L_14:
        /*002c*/ 	.word	0x00000000
        /*0030*/ 	.short	0x0002
        /*0032*/ 	.short	0x0010
        /*0034*/ 	.byte	0x00, 0xf4, 0x21, 0x00


	//----- nvinfo : EIATTR_KPARAM_INFO
	.align		4
.L_15:
        /*0038*/ 	.byte	0x04, 0x17
        /*003a*/ 	.short	(.L_17 - .L_16)
.L_16:
        /*003c*/ 	.word	0x00000000
        /*0040*/ 	.short	0x0001
        /*0042*/ 	.short	0x0008
        /*0044*/ 	.byte	0x00, 0xf4, 0x21, 0x00


	//----- nvinfo : EIATTR_KPARAM_INFO
	.align		4
.L_17:
        /*0048*/ 	.byte	0x04, 0x17
        /*004a*/ 	.short	(.L_19 - .L_18)
.L_18:
        /*004c*/ 	.word	0x00000000
        /*0050*/ 	.short	0x0000
        /*0052*/ 	.short	0x0000
        /*0054*/ 	.byte	0x00, 0xf4, 0x21, 0x00


	//----- nvinfo : EIATTR_SPARSE_MMA_MASK
	.align		4
.L_19:
        /*0058*/ 	.byte	0x03, 0x50
        /*005a*/ 	.short	0x0000


	//----- nvinfo : EIATTR_MAXREG_COUNT
	.align		4
        /*005c*/ 	.byte	0x03, 0x1b
        /*005e*/ 	.short	0x00ff


	//----- nvinfo : EIATTR_EXIT_INSTR_OFFSETS
	.align		4
        /*0060*/ 	.byte	0x04, 0x1c
        /*0062*/ 	.short	(.L_21 - .L_20)


	//   ....[0]....
.L_20:
        /*0064*/ 	.word	0x00000c80


	//   ....[1]....
        /*0068*/ 	.word	0x00000ca0


	//----- nvinfo : EIATTR_REQNTID
	.align		4
.L_21:
        /*006c*/ 	.byte	0x04, 0x10
        /*006e*/ 	.short	(.L_23 - .L_22)
.L_22:
        /*0070*/ 	.word	0x00000100
        /*0074*/ 	.word	0x00000001
        /*0078*/ 	.word	0x00000001


	//----- nvinfo : EIATTR_CBANK_PARAM_SIZE
	.align		4
.L_23:
        /*007c*/ 	.byte	0x03, 0x19
        /*007e*/ 	.short	0x0020


	//----- nvinfo : EIATTR_PARAM_CBANK
	.align		4
        /*0080*/ 	.byte	0x04, 0x0a
        /*0082*/ 	.short	(.L_25 - .L_24)
	.align		4
.L_24:
        /*0084*/ 	.word	index@(.nv.constant0.triton_poi_fused_convolution_27)
        /*0088*/ 	.short	0x0210
        /*008a*/ 	.short	0x0020


	//----- nvinfo : EIATTR_SW_WAR
	.align		4
.L_25:
        /*008c*/ 	.byte	0x04, 0x36
        /*008e*/ 	.short	(.L_27 - .L_26)
.L_26:
        /*0090*/ 	.word	0x00000008
.L_27:


//--------------------- .nv.callgraph             --------------------------
	.section	.nv.callgraph,"",@"SHT_CUDA_CALLGRAPH"
	.align	4
	.sectionentsize	8
	.align		4
        /*0000*/ 	.word	0x00000000
	.align		4
        /*0004*/ 	.word	0xffffffff
	.align		4
        /*0008*/ 	.word	0x00000000
	.align		4
        /*000c*/ 	.word	0xfffffffe
	.align		4
        /*0010*/ 	.word	0x00000000
	.align		4
        /*0014*/ 	.word	0xfffffffd
	.align		4
        /*0018*/ 	.word	0x00000000
	.align		4
        /*001c*/ 	.word	0xfffffffc


//--------------------- .text.triton_poi_fused_convolution_27 --------------------------
	.section	.text.triton_poi_fused_convolution_27,"ax",@progbits
	.sectionflags	@"SHF_BARRIERS=1"
	.align	128
        .global         triton_poi_fused_convolution_27
        .type           triton_poi_fused_convolution_27,@function
        .size           triton_poi_fused_convolution_27,(.L_x_1 - triton_poi_fused_convolution_27)
        .other          triton_poi_fused_convolution_27,@"STO_CUDA_ENTRY STV_DEFAULT"
triton_poi_fused_convolution_27:
.text.triton_poi_fused_convolution_27:
[----:B------:R-:W0:Y:S01]  /*0000*/  LDC R1, c[0x0][0x28] ;  /* 0x00000a00ff017b82 */ /* 0x000e220000000800 */
[----:B------:R-:W1:Y:S07]  /*0010*/  S2R R3, SR_TID.X ;  /* 0x0000000000037919 */ /* 0x000e6e0000002100 */
[----:B------:R-:W2:Y:S01]  /*0020*/  S2UR UR4, SR_CTAID.Y ;  /* 0x00000000000479c3 */ /* 0x000ea20000002600 */
[----:B------:R-:W-:Y:S01]  /*0030*/  ULDC.64 UR6, c[0x0][0x208] ;  /* 0x0000820000067ab9 */ /* 0x000fe20000000a00 */
[----:B------:R-:W-:Y:S01]  /*0040*/  CS2R R24, SRZ ;  /* 0x0000000000187805 */ /* 0x000fe2000001ff00 */
[----:B------:R-:W2:Y:S01]  /*0050*/  S2R R4, SR_CTAID.Z ;  /* 0x0000000000047919 */ /* 0x000ea20000002700 */
[----:B------:R-:W3:Y:S04]  /*0060*/  S2R R2, SR_CTAID.X ;  /* 0x0000000000027919 */ /* 0x000ee80000002500 */
[----:B------:R-:W2:Y:S08]  /*0070*/  LDC R5, c[0x0][0x10] ;  /* 0x00000400ff057b82 */ /* 0x000eb00000000800 */
[----:B------:R-:W4:Y:S01]  /*0080*/  LDC.64 R12, c[0x0][0x210] ;  /* 0x00008400ff0c7b82 */ /* 0x000f220000000a00 */
[----:B-1----:R-:W-:Y:S01]  /*0090*/  SHF.R.U32.HI R0, RZ, 0x4, R3 ;  /* 0x00000004ff007819 */ /* 0x002fe20000011603 */
[----:B--2---:R-:W-:-:S03]  /*00a0*/  IMAD R4, R4, R5, UR4 ;  /* 0x0000000404047e24 */ /* 0x004fc6000f8e0205 */
[----:B------:R-:W-:Y:S01]  /*00b0*/  SGXT.U32 R5, R0, 0x4 ;  /* 0x000000040005781a */ /* 0x000fe20000000000 */
[----:B---3--:R-:W-:-:S03]  /*00c0*/  IMAD.SHL.U32 R2, R2, 0x10, RZ ;  /* 0x0000001002027824 */ /* 0x008fc600078e00ff */
[----:B------:R-:W-:Y:S02]  /*00d0*/  PRMT R5, R5, 0x6540, R4 ;  /* 0x0000654005057816 */ /* 0x000fe40000000004 */
[----:B------:R-:W-:Y:S02]  /*00e0*/  LOP3.LUT R0, R2, 0xf, R3, 0xf8, !PT ;  /* 0x0000000f02007812 */ /* 0x000fe400078ef803 */
[C---:B------:R-:W-:Y:S02]  /*00f0*/  LOP3.LUT R6, R5.reuse, 0x10, RZ, 0xfc, !PT ;  /* 0x0000001005067812 */ /* 0x040fe400078efcff */
[----:B------:R-:W-:Y:S01]  /*0100*/  ISETP.GE.AND P0, PT, R0, 0x9, PT ;  /* 0x000000090000780c */ /* 0x000fe20003f06270 */
[C---:B------:R-:W-:Y:S01]  /*0110*/  IMAD R29, R5.reuse, 0x9, R0 ;  /* 0x00000009051d7824 */ /* 0x040fe200078e0200 */
[----:B------:R-:W-:Y:S01]  /*0120*/  LOP3.LUT R7, R5, 0x20, RZ, 0xfc, !PT ;  /* 0x0000002005077812 */ /* 0x000fe200078efcff */
[----:B------:R-:W-:Y:S01]  /*0130*/  IMAD.MOV.U32 R0, RZ, RZ, RZ ;  /* 0x000000ffff007224 */ /* 0x000fe200078e00ff */
[----:B------:R-:W-:Y:S01]  /*0140*/  ISETP.LT.AND P1, PT, R6, 0x40000, !P0 ;  /* 0x000400000600780c */ /* 0x000fe20004721270 */
[----:B------:R-:W-:Y:S01]  /*0150*/  VIADD R11, R29, 0x90 ;  /* 0x000000901d0b7836 */ /* 0x000fe20000000000 */
[----:B------:R-:W-:Y:S01]  /*0160*/  LOP3.LUT R8, R5, 0x30, RZ, 0xfc, !PT ;  /* 0x0000003005087812 */ /* 0x000fe200078efcff */
[----:B------:R-:W-:Y:S01]  /*0170*/  VIADD R17, R29, 0x120 ;  /* 0x000001201d117836 */ /* 0x000fe20000000000 */
[----:B------:R-:W-:Y:S01]  /*0180*/  ISETP.LT.AND P3, PT, R7, 0x40000, !P0 ;  /* 0x000400000700780c */ /* 0x000fe20004761270 */
[----:B----4-:R-:W-:Y:S01]  /*0190*/  IMAD.WIDE R10, R11, 0x4, R12 ;  /* 0x000000040b0a7825 */ /* 0x010fe200078e020c */
[----:B------:R-:W-:-:S02]  /*01a0*/  LOP3.LUT R6, R5, 0x40, RZ, 0xfc, !PT ;  /* 0x0000004005067812 */ /* 0x000fc400078efcff */
[----:B------:R-:W-:Y:S01]  /*01b0*/  ISETP.LT.AND P2, PT, R8, 0x40000, !P0 ;  /* 0x000400000800780c */ /* 0x000fe20004741270 */
[----:B------:R-:W-:Y:S01]  /*01c0*/  VIADD R19, R29, 0x1b0 ;  /* 0x000001b01d137836 */ /* 0x000fe20000000000 */
[----:B------:R-:W-:Y:S01]  /*01d0*/  LOP3.LUT R7, R5, 0x50, RZ, 0xfc, !PT ;  /* 0x0000005005077812 */ /* 0x000fe200078efcff */
[--C-:B------:R-:W-:Y:S01]  /*01e0*/  IMAD.WIDE R16, R17, 0x4, R12.reuse ;  /* 0x0000000411107825 */ /* 0x100fe200078e020c */
[----:B------:R-:W-:Y:S01]  /*01f0*/  LOP3.LUT R8, R5, 0x60, RZ, 0xfc, !PT ;  /* 0x0000006005087812 */ /* 0x000fe200078efcff */
[----:B------:R1:W2:Y:S01]  /*0200*/  @P1 LDG.E.EL R0, desc[UR6][R10.64] ;  /* 0x000000060a001981 */ /* 0x0002a2000c2e1900 */
[----:B------:R-:W-:Y:S01]  /*0210*/  ISETP.LT.AND P6, PT, R6, 0x40000, !P0 ;  /* 0x000400000600780c */ /* 0x000fe200047c1270 */
[----:B------:R-:W-:Y:S01]  /*0220*/  IMAD.MOV.U32 R6, RZ, RZ, RZ ;  /* 0x000000ffff067224 */ /* 0x000fe200078e00ff */
[----:B------:R-:W-:Y:S01]  /*0230*/  ISETP.LT.AND P5, PT, R7, 0x40000, !P0 ;  /* 0x000400000700780c */ /* 0x000fe200047a1270 */
[----:B------:R-:W-:Y:S01]  /*0240*/  VIADD R9, R29, 0x240 ;  /* 0x000002401d097836 */ /* 0x000fe20000000000 */
[----:B------:R-:W-:Y:S01]  /*0250*/  ISETP.LT.AND P4, PT, R8, 0x40000, !P0 ;  /* 0x000400000800780c */ /* 0x000fe20004781270 */
[----:B------:R-:W-:Y:S01]  /*0260*/  IMAD.WIDE R18, R19, 0x4, R12 ;  /* 0x0000000413127825 */ /* 0x000fe200078e020c */
[C---:B------:R-:W-:Y:S01]  /*0270*/  LOP3.LUT R7, R5.reuse, 0x70, RZ, 0xfc, !PT ;  /* 0x0000007005077812 */ /* 0x040fe200078efcff */
[----:B------:R3:W4:Y:S01]  /*0280*/  @P3 LDG.E.EL R6, desc[UR6][R16.64] ;  /* 0x0000000610063981 */ /* 0x000722000c2e1900 */
[----:B------:R-:W-:Y:S01]  /*0290*/  LOP3.LUT R8, R5, 0x80, RZ, 0xfc, !PT ;  /* 0x0000008005087812 */ /* 0x000fe200078efcff */
[----:B------:R-:W-:Y:S01]  /*02a0*/  VIADD R15, R29, 0x2d0 ;  /* 0x000002d01d0f7836 */ /* 0x000fe20000000000 */
[----:B------:R-:W-:-:S02]  /*02b0*/  ISETP.LT.AND P1, PT, R7, 0x40000, !P0 ;  /* 0x000400000700780c */ /* 0x000fc40004721270 */
[----:B------:R-:W-:Y:S02]  /*02c0*/  CS2R R22, SRZ ;  /* 0x0000000000167805 */ /* 0x000fe4000001ff00 */
[----:B------:R-:W-:Y:S01]  /*02d0*/  ISETP.LT.AND P3, PT, R8, 0x40000, !P0 ;  /* 0x000400000800780c */ /* 0x000fe20004761270 */
[--C-:B------:R-:W-:Y:S01]  /*02e0*/  IMAD.WIDE R8, R9, 0x4, R12.reuse ;  /* 0x0000000409087825 */ /* 0x100fe200078e020c */
[C---:B------:R-:W-:Y:S01]  /*02f0*/  LOP3.LUT R7, R5.reuse, 0x90, RZ, 0xfc, !PT ;  /* 0x0000009005077812 */ /* 0x040fe200078efcff */
[----:B------:R5:W4:Y:S01]  /*0300*/  @P2 LDG.E.EL R25, desc[UR6][R18.64] ;  /* 0x0000000612192981 */ /* 0x000b22000c2e1900 */
[----:B-1----:R-:W-:Y:S01]  /*0310*/  LOP3.LUT R10, R5, 0xa0, RZ, 0xfc, !PT ;  /* 0x000000a0050a7812 */ /* 0x002fe200078efcff */
[----:B------:R-:W-:Y:S01]  /*0320*/  IMAD.WIDE R14, R15, 0x4, R12 ;  /* 0x000000040f0e7825 */ /* 0x000fe200078e020c */
[----:B------:R-:W-:Y:S01]  /*0330*/  ISETP.LT.AND P2, PT, R7, 0x40000, !P0 ;  /* 0x000400000700780c */ /* 0x000fe20004741270 */
[----:B------:R-:W4:Y:S01]  /*0340*/  @P6 LDG.E.EL R24, desc[UR6][R8.64] ;  /* 0x0000000608186981 */ /* 0x000f22000c2e1900 */
[----:B------:R-:W-:Y:S01]  /*0350*/  LOP3.LUT R7, R5, 0xb0, RZ, 0xfc, !PT ;  /* 0x000000b005077812 */ /* 0x000fe200078efcff */
[----:B------:R-:W-:-:S02]  /*0360*/  VIADD R21, R29, 0x480 ;  /* 0x000004801d157836 */ /* 0x000fc40000000000 */
[C---:B---3--:R-:W-:Y:S02]  /*0370*/  VIADD R17, R29.reuse, 0x3f0 ;  /* 0x000003f01d117836 */ /* 0x048fe40000000000 */
[----:B-----5:R-:W-:Y:S01]  /*0380*/  VIADD R19, R29, 0x360 ;  /* 0x000003601d137836 */ /* 0x020fe20000000000 */
[----:B------:R-:W-:Y:S01]  /*0390*/  ISETP.LT.AND P6, PT, R10, 0x40000, !P0 ;  /* 0x000400000a00780c */ /* 0x000fe200047c1270 */
[----:B------:R1:W3:Y:S01]  /*03a0*/  @P5 LDG.E.EL R23, desc[UR6][R14.64] ;  /* 0x000000060e175981 */ /* 0x0002e2000c2e1900 */
[----:B------:R-:W-:Y:S01]  /*03b0*/  CS2R R10, SRZ ;  /* 0x00000000000a7805 */ /* 0x000fe2000001ff00 */
[--C-:B------:R-:W-:Y:S01]  /*03c0*/  IMAD.WIDE R18, R19, 0x4, R12.reuse ;  /* 0x0000000413127825 */ /* 0x100fe200078e020c */
[----:B------:R-:W-:Y:S02]  /*03d0*/  ISETP.LT.AND P5, PT, R7, 0x40000, !P0 ;  /* 0x000400000700780c */ /* 0x000fe400047a1270 */
[----:B------:R-:W-:Y:S01]  /*03e0*/  LOP3.LUT R7, R5, 0xc0, RZ, 0xfc, !PT ;  /* 0x000000c005077812 */ /* 0x000fe200078efcff */
[--C-:B------:R-:W-:Y:S01]  /*03f0*/  IMAD.WIDE R16, R17, 0x4, R12.reuse ;  /* 0x0000000411107825 */ /* 0x100fe200078e020c */
[----:B------:R-:W5:Y:S03]  /*0400*/  @P4 LDG.E.EL R22, desc[UR6][R18.64] ;  /* 0x0000000612164981 */ /* 0x000f66000c2e1900 */
[----:B-1----:R-:W-:Y:S01]  /*0410*/  IMAD.WIDE R14, R21, 0x4, R12 ;  /* 0x00000004150e7825 */ /* 0x002fe200078e020c */
[----:B------:R1:W5:Y:S03]  /*0420*/  @P1 LDG.E.EL R11, desc[UR6][R16.64] ;  /* 0x00000006100b1981 */ /* 0x000366000c2e1900 */
[----:B------:R-:W-:-:S02]  /*0430*/  VIADD R21, R29, 0x510 ;  /* 0x000005101d157836 */ /* 0x000fc40000000000 */
[----:B------:R-:W-:Y:S01]  /*0440*/  IMAD.MOV.U32 R9, RZ, RZ, RZ ;  /* 0x000000ffff097224 */ /* 0x000fe200078e00ff */
[----:B------:R-:W-:Y:S01]  /*0450*/  ISETP.LT.AND P4, PT, R7, 0x40000, !P0 ;  /* 0x000400000700780c */ /* 0x000fe20004781270 */
[----:B------:R-:W-:Y:S01]  /*0460*/  IMAD.WIDE R20, R21, 0x4, R12 ;  /* 0x0000000415147825 */ /* 0x000fe200078e020c */
[C---:B------:R-:W-:Y:S01]  /*0470*/  LOP3.LUT R7, R5.reuse, 0xd0, RZ, 0xfc, !PT ;  /* 0x000000d005077812 */ /* 0x040fe200078efcff */
[----:B------:R1:W5:Y:S01]  /*0480*/  @P3 LDG.E.EL R10, desc[UR6][R14.64] ;  /* 0x000000060e0a3981 */ /* 0x000362000c2e1900 */
[C---:B------:R-:W-:Y:S02]  /*0490*/  ISETP.LT.AND P1, PT, R5.reuse, 0x40000, !P0 ;  /* 0x000400000500780c */ /* 0x040fe40004721270 */
[C---:B------:R-:W-:Y:S01]  /*04a0*/  LOP3.LUT R8, R5.reuse, 0xe0, RZ, 0xfc, !PT ;  /* 0x000000e005087812 */ /* 0x040fe200078efcff */
[----:B------:R1:W5:Y:S01]  /*04b0*/  @P2 LDG.E.EL R9, desc[UR6][R20.64] ;  /* 0x0000000614092981 */ /* 0x000362000c2e1900 */
[----:B------:R-:W-:Y:S01]  /*04c0*/  LOP3.LUT R5, R5, 0xf0, RZ, 0xfc, !PT ;  /* 0x000000f005057812 */ /* 0x000fe200078efcff */
[----:B-1----:R-:W-:Y:S01]  /*04d0*/  VIADD R17, R29, 0x630 ;  /* 0x000006301d117836 */ /* 0x002fe20000000000 */
[----:B------:R-:W-:-:S02]  /*04e0*/  ISETP.LT.AND P3, PT, R7, 0x40000, !P0 ;  /* 0x000400000700780c */ /* 0x000fc40004761270 */
[----:B------:R-:W-:Y:S01]  /*04f0*/  ISETP.LT.AND P2, PT, R8, 0x40000, !P0 ;  /* 0x000400000800780c */ /* 0x000fe20004741270 */
[----:B------:R-:W-:Y:S01]  /*0500*/  VIADD R15, R29, 0x5a0 ;  /* 0x000005a01d0f7836 */ /* 0x000fe20000000000 */
[----:B------:R-:W-:Y:S01]  /*0510*/  ISETP.LT.AND P0, PT, R5, 0x40000, !P0 ;  /* 0x000400000500780c */ /* 0x000fe20004701270 */
[----:B------:R-:W-:Y:S02]  /*0520*/  IMAD.MOV.U32 R5, RZ, RZ, RZ ;  /* 0x000000ffff057224 */ /* 0x000fe400078e00ff */
[----:B------:R-:W-:-:S04]  /*0530*/  IMAD.WIDE R16, R17, 0x4, R12 ;  /* 0x0000000411107825 */ /* 0x000fc800078e020c */
[----:B------:R-:W-:Y:S01]  /*0540*/  IMAD.MOV.U32 R8, RZ, RZ, RZ ;  /* 0x000000ffff087224 */ /* 0x000fe200078e00ff */
[----:B------:R1:W5:Y:S01]  /*0550*/  @P5 LDG.E.EL R5, desc[UR6][R16.64] ;  /* 0x0000000610055981 */ /* 0x000362000c2e1900 */
[----:B------:R-:W-:-:S04]  /*0560*/  IMAD.WIDE R14, R15, 0x4, R12 ;  /* 0x000000040f0e7825 */ /* 0x000fc800078e020c */
[C---:B0-----:R-:W-:Y:S01]  /*0570*/  VIADD R19, R29.reuse, 0x6c0 ;  /* 0x000006c01d137836 */ /* 0x041fe20000000000 */
[----:B------:R0:W5:Y:S01]  /*0580*/  @P6 LDG.E.EL R8, desc[UR6][R14.64] ;  /* 0x000000060e086981 */ /* 0x000162000c2e1900 */
[C---:B------:R-:W-:Y:S02]  /*0590*/  VIADD R27, R29.reuse, 0x750 ;  /* 0x000007501d1b7836 */ /* 0x040fe40000000000 */
[C---:B------:R-:W-:Y:S02]  /*05a0*/  VIADD R21, R29.reuse, 0x7e0 ;  /* 0x000007e01d157836 */ /* 0x040fe40000000000 */
[----:B-1----:R-:W-:Y:S02]  /*05b0*/  VIADD R17, R29, 0x870 ;  /* 0x000008701d117836 */ /* 0x002fe40000000000 */
[----:B------:R-:W-:-:S04]  /*05c0*/  IMAD.WIDE R18, R19, 0x4, R12 ;  /* 0x0000000413127825 */ /* 0x000fc800078e020c */
[----:B------:R-:W-:-:S04]  /*05d0*/  IMAD.WIDE R26, R27, 0x4, R12 ;  /* 0x000000041b1a7825 */ /* 0x000fc800078e020c */
[----:B------:R-:W-:-:S04]  /*05e0*/  IMAD.WIDE R20, R21, 0x4, R12 ;  /* 0x0000000415147825 */ /* 0x000fc800078e020c */
[----:B0-----:R-:W-:-:S04]  /*05f0*/  IMAD.WIDE R14, R29, 0x4, R12 ;  /* 0x000000041d0e7825 */ /* 0x001fc800078e020c */
[----:B------:R-:W-:-:S04]  /*0600*/  IMAD.WIDE R12, R17, 0x4, R12 ;  /* 0x00000004110c7825 */ /* 0x000fc800078e020c */
[----:B------:R-:W-:Y:S02]  /*0610*/  IMAD.MOV.U32 R7, RZ, RZ, RZ ;  /* 0x000000ffff077224 */ /* 0x000fe400078e00ff */
[----:B------:R-:W-:Y:S02]  /*0620*/  IMAD.MOV.U32 R28, RZ, RZ, RZ ;  /* 0x000000ffff1c7224 */ /* 0x000fe400078e00ff */
[----:B------:R-:W-:Y:S02]  /*0630*/  IMAD.MOV.U32 R16, RZ, RZ, RZ ;  /* 0x000000ffff107224 */ /* 0x000fe400078e00ff */
[----:B------:R-:W-:Y:S01]  /*0640*/  IMAD.MOV.U32 R29, RZ, RZ, RZ ;  /* 0x000000ffff1d7224 */ /* 0x000fe200078e00ff */
[----:B------:R0:W5:Y:S01]  /*0650*/  @P4 LDG.E.EL R7, desc[UR6][R18.64] ;  /* 0x0000000612074981 */ /* 0x000162000c2e1900 */
[----:B------:R-:W-:-:S03]  /*0660*/  IMAD.MOV.U32 R17, RZ, RZ, RZ ;  /* 0x000000ffff117224 */ /* 0x000fc600078e00ff */
[----:B------:R-:W5:Y:S04]  /*0670*/  @P3 LDG.E.EL R28, desc[UR6][R26.64] ;  /* 0x000000061a1c3981 */ /* 0x000f68000c2e1900 */
[----:B------:R-:W5:Y:S04]  /*0680*/  @P2 LDG.E.EL R16, desc[UR6][R20.64] ;  /* 0x0000000614102981 */ /* 0x000f68000c2e1900 */
[----:B------:R-:W5:Y:S04]  /*0690*/  @P1 LDG.E.EL R29, desc[UR6][R14.64] ;  /* 0x000000060e1d1981 */ /* 0x000f68000c2e1900 */
[----:B------:R1:W5:Y:S01]  /*06a0*/  @P0 LDG.E.EL R17, desc[UR6][R12.64] ;  /* 0x000000060c110981 */ /* 0x000362000c2e1900 */
[----:B0-----:R-:W0:Y:S01]  /*06b0*/  S2R R18, SR_TID.X ;  /* 0x0000000000127919 */ /* 0x001e220000002100 */
[----:B------:R-:W0:Y:S01]  /*06c0*/  S2UR UR5, SR_CgaCtaId ;  /* 0x00000000000579c3 */ /* 0x000e220000008800 */
[----:B------:R-:W-:Y:S01]  /*06d0*/  UMOV UR4, 0x400 ;  /* 0x0000040000047882 */ /* 0x000fe20000000000 */
[----:B-1----:R-:W-:Y:S01]  /*06e0*/  IMAD.SHL.U32 R12, R3, 0x4, RZ ;  /* 0x00000004030c7824 */ /* 0x002fe200078e00ff */
[----:B0-----:R-:W-:Y:S01]  /*06f0*/  UPRMT UR4, UR5, 0x654, UR4 ;  /* 0x0000065405047896 */ /* 0x001fe20008000004 */
[----:B------:R-:W-:Y:S01]  /*0700*/  IMAD.SHL.U32 R19, R18, 0x100, RZ ;  /* 0x0000010012137824 */ /* 0x000fe200078e00ff */
[----:B------:R-:W-:-:S04]  /*0710*/  SHF.R.U32.HI R26, RZ, 0x4, R18 ;  /* 0x00000004ff1a7819 */ /* 0x000fc80000011612 */
[----:B------:R-:W-:Y:S02]  /*0720*/  SGXT.U32 R20, R26, 0x4 ;  /* 0x000000041a14781a */ /* 0x000fe40000000000 */
[----:B------:R-:W-:-:S04]  /*0730*/  LOP3.LUT R19, R19, 0xf00, RZ, 0xc0, !PT ;  /* 0x00000f0013137812 */ /* 0x000fc800078ec0ff */
[C---:B------:R-:W-:Y:S02]  /*0740*/  LOP3.LUT R20, R19.reuse, R20, RZ, 0xfc, !PT ;  /* 0x0000001413147212 */ /* 0x040fe400078efcff */
[----:B------:R-:W-:-:S05]  /*0750*/  LEA.HI R19, R19, UR4, RZ, 0x1c ;  /* 0x0000000413137c11 */ /* 0x000fca000f8fe0ff */
[----:B------:R-:W-:Y:S01]  /*0760*/  IMAD R20, R20, 0x4, R19 ;  /* 0x0000000414147824 */ /* 0x000fe200078e0213 */
[----:B------:R-:W-:Y:S02]  /*0770*/  LOP3.LUT R13, R12, 0xfc, RZ, 0xc0, !PT ;  /* 0x000000fc0c0d7812 */ /* 0x000fe400078ec0ff */
[----:B------:R-:W-:-:S04]  /*0780*/  SHF.R.U32.HI R12, RZ, 0x2, R18 ;  /* 0x00000002ff0c7819 */ /* 0x000fc80000011612 */
[----:B------:R-:W-:Y:S02]  /*0790*/  LOP3.LUT R12, R12, 0x30, RZ, 0xc0, !PT ;  /* 0x000000300c0c7812 */ /* 0x000fe400078ec0ff */
[----:B------:R-:W-:Y:S02]  /*07a0*/  PRMT R4, R13, 0x6540, R4 ;  /* 0x000065400d047816 */ /* 0x000fe40000000004 */
[----:B------:R-:W-:-:S04]  /*07b0*/  SHF.R.U32.HI R3, RZ, 0x6, R3 ;  /* 0x00000006ff037819 */ /* 0x000fc80000011603 */
[----:B------:R-:W-:Y:S02]  /*07c0*/  SGXT.U32 R3, R3, 0x2 ;  /* 0x000000020303781a */ /* 0x000fe40000000000 */
[----:B------:R-:W-:-:S04]  /*07d0*/  ISETP.GE.AND P0, PT, R4, 0x40000, PT ;  /* 0x000400000400780c */ /* 0x000fc80003f06270 */
[----:B------:R-:W-:Y:S01]  /*07e0*/  ISETP.LT.AND P3, PT, R2, RZ, !P0 ;  /* 0x000000ff0200720c */ /* 0x000fe20004761270 */
[----:B--2---:R0:W-:Y:S04]  /*07f0*/  STS [R20+0x40], R0 ;  /* 0x0000400014007388 */ /* 0x0041e80000000800 */
[----:B----4-:R-:W-:Y:S04]  /*0800*/  STS [R20+0x80], R6 ;  /* 0x0000800614007388 */ /* 0x010fe80000000800 */
[----:B------:R-:W-:Y:S04]  /*0810*/  STS [R20+0xc0], R25 ;  /* 0x0000c01914007388 */ /* 0x000fe80000000800 */
[----:B------:R-:W-:Y:S04]  /*0820*/  STS [R20+0x100], R24 ;  /* 0x0001001814007388 */ /* 0x000fe80000000800 */
[----:B---3--:R-:W-:Y:S04]  /*0830*/  STS [R20+0x140], R23 ;  /* 0x0001401714007388 */ /* 0x008fe80000000800 */
[----:B-----5:R1:W-:Y:S04]  /*0840*/  STS [R20+0x180], R22 ;  /* 0x0001801614007388 */ /* 0x0203e80000000800 */
[----:B------:R2:W-:Y:S04]  /*0850*/  STS [R20+0x1c0], R11 ;  /* 0x0001c00b14007388 */ /* 0x0005e80000000800 */
[----:B------:R-:W-:Y:S04]  /*0860*/  STS [R20+0x200], R10 ;  /* 0x0002000a14007388 */ /* 0x000fe80000000800 */
[----:B------:R-:W-:Y:S01]  /*0870*/  STS [R20+0x240], R9 ;  /* 0x0002400914007388 */ /* 0x000fe20000000800 */
[----:B0-----:R-:W-:Y:S01]  /*0880*/  IMAD.SHL.U32 R0, R18, 0x4, RZ ;  /* 0x0000000412007824 */ /* 0x001fe200078e00ff */
[----:B-1----:R-:W0:Y:S02]  /*0890*/  LDC.64 R22, c[0x0][0x218] ;  /* 0x00008600ff167b82 */ /* 0x002e240000000a00 */
[----:B------:R1:W-:Y:S04]  /*08a0*/  STS [R20+0x2c0], R5 ;  /* 0x0002c00514007388 */ /* 0x0003e80000000800 */
[----:B------:R-:W-:Y:S01]  /*08b0*/  STS [R20+0x280], R8 ;  /* 0x0002800814007388 */ /* 0x000fe20000000800 */
[----:B------:R-:W-:Y:S01]  /*08c0*/  LOP3.LUT R0, R0, 0x3fc, RZ, 0xc0, !PT ;  /* 0x000003fc00007812 */ /* 0x000fe200078ec0ff */
[----:B--2---:R-:W-:-:S03]  /*08d0*/  VIADD R11, R12, UR4 ;  /* 0x000000040c0b7c36 */ /* 0x004fc60008000000 */
[C---:B-1----:R-:W-:Y:S01]  /*08e0*/  LOP3.LUT R5, R0.reuse, 0x400, RZ, 0xfc, !PT ;  /* 0x0000040000057812 */ /* 0x042fe200078efcff */
[----:B------:R-:W-:-:S03]  /*08f0*/  IMAD R11, R0, 0x4, R11 ;  /* 0x00000004000b7824 */ /* 0x000fc600078e020b */
[----:B------:R-:W-:Y:S01]  /*0900*/  SHF.R.U32.HI R6, RZ, 0x4, R5 ;  /* 0x00000004ff067819 */ /* 0x000fe20000011605 */
[----:B------:R1:W-:Y:S04]  /*0910*/  STS [R20+0x300], R7 ;  /* 0x0003000714007388 */ /* 0x0003e80000000800 */
[----:B------:R-:W-:Y:S04]  /*0920*/  STS [R20+0x340], R28 ;  /* 0x0003401c14007388 */ /* 0x000fe80000000800 */
[----:B------:R-:W-:Y:S04]  /*0930*/  STS [R20+0x380], R16 ;  /* 0x0003801014007388 */ /* 0x000fe80000000800 */
[----:B------:R-:W-:Y:S04]  /*0940*/  STS [R20], R29 ;  /* 0x0000001d14007388 */ /* 0x000fe80000000800 */
[----:B------:R0:W-:Y:S01]  /*0950*/  STS [R20+0x3c0], R17 ;  /* 0x0003c01114007388 */ /* 0x0001e20000000800 */
[----:B------:R-:W-:Y:S01]  /*0960*/  BAR.SYNC.DEFER_BLOCKING 0x0 ;  /* 0x0000000000007b1d */ /* 0x000fe20000010000 */
[----:B-1----:R-:W-:-:S02]  /*0970*/  LOP3.LUT R7, R0, 0x800, RZ, 0xfc, !PT ;  /* 0x0000080000077812 */ /* 0x002fc400078efcff */
[----:B------:R-:W-:Y:S02]  /*0980*/  LOP3.LUT R8, R0, 0xc00, RZ, 0xfc, !PT ;  /* 0x00000c0000087812 */ /* 0x000fe400078efcff */
[----:B------:R-:W-:Y:S02]  /*0990*/  LOP3.LUT R6, R6, 0x70, RZ, 0xc0, !PT ;  /* 0x0000007006067812 */ /* 0x000fe400078ec0ff */
[----:B------:R-:W-:Y:S02]  /*09a0*/  SHF.R.S32.HI R5, RZ, 0x1f, R4 ;  /* 0x0000001fff057819 */ /* 0x000fe40000011404 */
[----:B------:R-:W-:Y:S02]  /*09b0*/  SHF.R.U32.HI R7, RZ, 0x4, R7 ;  /* 0x00000004ff077819 */ /* 0x000fe40000011607 */
[----:B------:R-:W-:Y:S01]  /*09c0*/  SHF.R.U32.HI R8, RZ, 0x4, R8 ;  /* 0x00000004ff087819 */ /* 0x000fe20000011608 */
[----:B------:R-:W-:Y:S01]  /*09d0*/  VIADD R9, R6, UR4 ;  /* 0x0000000406097c36 */ /* 0x000fe20008000000 */
[----:B------:R-:W-:-:S02]  /*09e0*/  LEA.HI R5, R5, R4, RZ, 0x9 ;  /* 0x0000000405057211 */ /* 0x000fc400078f48ff */
[----:B------:R-:W-:Y:S01]  /*09f0*/  LOP3.LUT R6, R7, 0xb0, RZ, 0xc0, !PT ;  /* 0x000000b007067812 */ /* 0x000fe200078ec0ff */
[----:B------:R-:W1:Y:S01]  /*0a00*/  LDS.128 R16, [R11] ;  /* 0x000000000b107984 */ /* 0x000e620000000c00 */
[----:B------:R-:W-:Y:S01]  /*0a10*/  LOP3.LUT R8, R8, 0xf0, RZ, 0xc0, !PT ;  /* 0x000000f008087812 */ /* 0x000fe200078ec0ff */
[----:B------:R-:W-:Y:S01]  /*0a20*/  IMAD R12, R0, 0x4, R9 ;  /* 0x00000004000c7824 */ /* 0x000fe200078e0209 */
[----:B------:R-:W-:Y:S02]  /*0a30*/  LOP3.LUT R7, R5, 0xfffffe00, RZ, 0xc0, !PT ;  /* 0xfffffe0005077812 */ /* 0x000fe400078ec0ff */
[----:B------:R-:W-:Y:S01]  /*0a40*/  SHF.R.S32.HI R24, RZ, 0x9, R5 ;  /* 0x00000009ff187819 */ /* 0x000fe20000011405 */
[----:B------:R-:W-:Y:S02]  /*0a50*/  VIADD R5, R6, UR4 ;  /* 0x0000000406057c36 */ /* 0x000fe40008000000 */
[----:B------:R-:W-:Y:S01]  /*0a60*/  VIADD R9, R8, UR4 ;  /* 0x0000000408097c36 */ /* 0x000fe20008000000 */
[----:B------:R-:W2:Y:S01]  /*0a70*/  LDS.128 R12, [R12+0x1000] ;  /* 0x001000000c0c7984 */ /* 0x000ea20000000c00 */
[----:B------:R-:W-:-:S02]  /*0a80*/  IMAD R8, R0, 0x4, R5 ;  /* 0x0000000400087824 */ /* 0x000fc400078e0205 */
[----:B------:R-:W-:Y:S02]  /*0a90*/  IMAD.IADD R7, R4, 0x1, -R7 ;  /* 0x0000000104077824 */ /* 0x000fe400078e0a07 */
[----:B------:R-:W-:Y:S01]  /*0aa0*/  IMAD R5, R0, 0x4, R9 ;  /* 0x0000000400057824 */ /* 0x000fe200078e0209 */
[----:B------:R-:W-:Y:S01]  /*0ab0*/  LOP3.LUT R25, R2, R3, RZ, 0xfc, !PT ;  /* 0x0000000302197212 */ /* 0x000fe200078efcff */
[----:B------:R-:W-:Y:S01]  /*0ac0*/  IMAD R24, R24, 0x1200, R7 ;  /* 0x0000120018187824 */ /* 0x000fe200078e0207 */
[----:B------:R-:W3:Y:S04]  /*0ad0*/  LDS.128 R8, [R8+0x2000] ;  /* 0x0020000008087984 */ /* 0x000ee80000000c00 */
[----:B------:R-:W4:Y:S01]  /*0ae0*/  LDS.128 R4, [R5+0x3000] ;  /* 0x0030000005047984 */ /* 0x000f220000000c00 */
[C---:B------:R-:W-:Y:S01]  /*0af0*/  ISETP.LT.AND P1, PT, R25.reuse, 0x9, !P0 ;  /* 0x000000091900780c */ /* 0x040fe20004721270 */
[----:B------:R-:W-:-:S04]  /*0b00*/  IMAD R3, R25, 0x200, R24 ;  /* 0x0000020019037824 */ /* 0x000fc800078e0218 */
[----:B0-----:R-:W-:Y:S01]  /*0b10*/  IMAD.WIDE R20, R3, 0x4, R22 ;  /* 0x0000000403147825 */ /* 0x001fe200078e0216 */
[C---:B------:R-:W-:Y:S02]  /*0b20*/  LOP3.LUT R27, R25.reuse, 0x4, RZ, 0xfc, !PT ;  /* 0x00000004191b7812 */ /* 0x040fe400078efcff */
[----:B------:R-:W-:-:S05]  /*0b30*/  LOP3.LUT R25, R25, 0x8, RZ, 0xfc, !PT ;  /* 0x0000000819197812 */ /* 0x000fca00078efcff */
[----:B-1----:R0:W-:Y:S01]  /*0b40*/  @P1 STG.E.128 desc[UR6][R20.64], R16 ;  /* 0x0000001014001986 */ /* 0x0021e2000c101d06 */
[----:B------:R-:W-:Y:S02]  /*0b50*/  ISETP.LT.AND P2, PT, R27, 0x9, !P0 ;  /* 0x000000091b00780c */ /* 0x000fe40004741270 */
[----:B------:R-:W-:Y:S01]  /*0b60*/  ISETP.LT.AND P0, PT, R25, 0x9, !P0 ;  /* 0x000000091900780c */ /* 0x000fe20004701270 */
[--C-:B------:R-:W-:Y:S01]  /*0b70*/  IMAD R0, R27, 0x200, R24.reuse ;  /* 0x000002001b007824 */ /* 0x100fe200078e0218 */
[----:B0-----:R-:W0:Y:S01]  /*0b80*/  LDC.64 R20, c[0x0][0x220] ;  /* 0x00008800ff147b82 */ /* 0x001e220000000a00 */
[----:B------:R-:W-:Y:S02]  /*0b90*/  IMAD R2, R25, 0x200, R24 ;  /* 0x0000020019027824 */ /* 0x000fe400078e0218 */
[----:B------:R-:W-:Y:S02]  /*0ba0*/  VIADD R27, R3, 0x1800 ;  /* 0x00001800031b7836 */ /* 0x000fe40000000000 */
[----:B------:R-:W-:-:S04]  /*0bb0*/  IMAD.WIDE R28, R0, 0x4, R22 ;  /* 0x00000004001c7825 */ /* 0x000fc800078e0216 */
[--C-:B------:R-:W-:Y:S01]  /*0bc0*/  IMAD.WIDE R24, R2, 0x4, R22.reuse ;  /* 0x0000000402187825 */ /* 0x100fe200078e0216 */
[----:B--2---:R-:W-:Y:S03]  /*0bd0*/  @P2 STG.E.128 desc[UR6][R28.64], R12 ;  /* 0x0000000c1c002986 */ /* 0x004fe6000c101d06 */
[----:B------:R-:W-:Y:S01]  /*0be0*/  IMAD.WIDE R22, R27, 0x4, R22 ;  /* 0x000000041b167825 */ /* 0x000fe200078e0216 */
[----:B---3--:R0:W-:Y:S04]  /*0bf0*/  @P0 STG.E.128 desc[UR6][R24.64], R8 ;  /* 0x0000000818000986 */ /* 0x0081e8000c101d06 */
[----:B----4-:R1:W-:Y:S01]  /*0c00*/  @P3 STG.E.128 desc[UR6][R22.64], R4 ;  /* 0x0000000416003986 */ /* 0x0103e2000c101d06 */
[----:B0-----:R-:W-:-:S04]  /*0c10*/  IMAD.WIDE R24, R0, 0x4, R20 ;  /* 0x0000000400187825 */ /* 0x001fc800078e0214 */
[----:B-1----:R-:W-:-:S04]  /*0c20*/  IMAD.WIDE R22, R3, 0x4, R20 ;  /* 0x0000000403167825 */ /* 0x002fc800078e0214 */
[--C-:B------:R-:W-:Y:S01]  /*0c30*/  IMAD.WIDE R2, R2, 0x4, R20.reuse ;  /* 0x0000000402027825 */ /* 0x100fe200078e0214 */
[----:B------:R0:W-:Y:S04]  /*0c40*/  @P1 STG.E.128 desc[UR6][R22.64], R16 ;  /* 0x0000001016001986 */ /* 0x0001e8000c101d06 */
[----:B------:R0:W-:Y:S01]  /*0c50*/  @P2 STG.E.128 desc[UR6][R24.64], R12 ;  /* 0x0000000c18002986 */ /* 0x0001e2000c101d06 */
[----:B------:R-:W-:-:S03]  /*0c60*/  IMAD.WIDE R20, R27, 0x4, R20 ;  /* 0x000000041b147825 */ /* 0x000fc600078e0214 */
[----:B------:R0:W-:Y:S02]  /*0c70*/  @P0 STG.E.128 desc[UR6][R2.64], R8 ;  /* 0x0000000802000986 */ /* 0x0001e4000c101d06 */
[----:B0-----:R-:W-:Y:S05]  /*0c80*/  @!P3 EXIT ;  /* 0x000000000000b94d */ /* 0x001fea0003800000 */
[----:B------:R-:W-:Y:S01]  /*0c90*/  STG.E.128 desc[UR6][R20.64], R4 ;  /* 0x0000000414007986 */ /* 0x000fe2000c101d06 */
[----:B------:R-:W-:Y:S05]  /*0ca0*/  EXIT ;  /* 0x000000000000794d */ /* 0x000fea0003800000 */
.L_x_0:
[----:B------:R-:W-:-:S00]  /*0cb0*/  BRA `(.L_x_0) ;  /* 0xfffffffc00fc7947 */ /* 0x000fc0000383ffff */
[----:B------:R-:W-:-:S00]  /*0cc0*/  NOP ;  /* 0x0000000000007918 */ /* 0x000fc00000000000 */
        /* <DEDUP_REMOVED lines=11> */
.L_x_1:


//--------------------- .nv.shared.triton_poi_fused_convolution_27 --------------------------
	.section	.nv.shared.triton_poi_fused_convolution_27,"aw",@nobits
	.sectionflags	@""
	.align	16
	.zero		1024


//--------------------- .nv.constant0.triton_poi_fused_convolution_27 --------------------------
	.section	.nv.constant0.triton_poi_fused_convolution_27,"a",@progbits
	.sectionflags	@""
	.align	4
.nv.constant0.triton_poi_fused_convolution_27:
	.zero		560
